	.headerflags	@"EF_CUDA_TEXMODE_UNIFIED EF_CUDA_64BIT_ADDRESS EF_CUDA_ACCELERATORS EF_CUDA_SM90 EF_CUDA_VIRTUAL_SM(EF_CUDA_SM90)"
	.elftype	@"ET_EXEC"


//--------------------- .nv.info                  --------------------------
	.section	.nv.info,"",@"SHT_CUDA_INFO"
	.align	4


	//----- nvinfo : EIATTR_REGCOUNT
	.align		4
        /*0000*/ 	.byte	0x04, 0x2f
        /*0002*/ 	.short	(.L_3 - .L_2)
	.align		4
.L_2:
        /*0004*/ 	.word	index@(triton_poi_fused__native_batch_norm_legit_no_training_elu_0)
        /*0008*/ 	.word	0x00000012


	//----- nvinfo : EIATTR_MIN_STACK_SIZE
	.align		4
.L_3:
        /*000c*/ 	.byte	0x04, 0x12
        /*000e*/ 	.short	(.L_5 - .L_4)
	.align		4
.L_4:
        /*0010*/ 	.word	index@(triton_poi_fused__native_batch_norm_legit_no_training_elu_0)
        /*0014*/ 	.word	0x00000000


	//----- nvinfo : EIATTR_FRAME_SIZE
	.align		4
.L_5:
        /*0018*/ 	.byte	0x04, 0x11
        /*001a*/ 	.short	(.L_7 - .L_6)
	.align		4
.L_6:
        /*001c*/ 	.word	index@(triton_poi_fused__native_batch_norm_legit_no_training_elu_0)
        /*0020*/ 	.word	0x00000000


	//----- nvinfo : EIATTR_MIN_STACK_SIZE
	.align		4
.L_7:
        /*0024*/ 	.byte	0x04, 0x12
        /*0026*/ 	.short	(.L_9 - .L_8)
	.align		4
.L_8:
        /*0028*/ 	.word	index@(triton_poi_fused__native_batch_norm_legit_no_training_elu_0)
        /*002c*/ 	.word	0x00000000
.L_9:


//--------------------- .nv.info.triton_poi_fused__native_batch_norm_legit_no_training_elu_0 --------------------------
	.section	.nv.info.triton_poi_fused__native_batch_norm_legit_no_training_elu_0,"",@"SHT_CUDA_INFO"
	.sectionflags	@""
	.align	4


	//----- nvinfo : EIATTR_CUDA_API_VERSION
	.align		4
        /*0000*/ 	.byte	0x04, 0x37
        /*0002*/ 	.short	(.L_11 - .L_10)
.L_10:
        /*0004*/ 	.word	0x0000007c


	//----- nvinfo : EIATTR_KPARAM_INFO
	.align		4
.L_11:
        /*0008*/ 	.byte	0x04, 0x17
        /*000a*/ 	.short	(.L_13 - .L_12)
.L_12:
        /*000c*/ 	.word	0x00000000
        /*0010*/ 	.short	0x0006
        /*0012*/ 	.short	0x0030
        /*0014*/ 	.byte	0x00, 0xf0, 0x11, 0x00


	//----- nvinfo : EIATTR_KPARAM_INFO
	.align		4
.L_13:
        /*0018*/ 	.byte	0x04, 0x17
        /*001a*/ 	.short	(.L_15 - .L_14)
.L_14:
        /*001c*/ 	.word	0x00000000
        /*0020*/ 	.short	0x0005
        /*0022*/ 	.short	0x0028
        /*0024*/ 	.byte	0x00, 0xf4, 0x21, 0x00


	//----- nvinfo : EIATTR_KPARAM_INFO
	.align		4
.L_15:
        /*0028*/ 	.byte	0x04, 0x17
        /*002a*/ 	.short	(.L_17 - .L_16)
.L_16:
        /*002c*/ 	.word	0x00000000
        /*0030*/ 	.short	0x0004
        /*0032*/ 	.short	0x0020
        /*0034*/ 	.byte	0x00, 0xf4, 0x21, 0x00


	//----- nvinfo : EIATTR_KPARAM_INFO
	.align		4
.L_17:
        /*0038*/ 	.byte	0x04, 0x17
        /*003a*/ 	.short	(.L_19 - .L_18)
.L_18:
        /*003c*/ 	.word	0x00000000
        /*0040*/ 	.short	0x0003
        /*0042*/ 	.short	0x0018
        /*0044*/ 	.byte	0x00, 0xf4, 0x21, 0x00


	//----- nvinfo : EIATTR_KPARAM_INFO
	.align		4
.L_19:
        /*0048*/ 	.byte	0x04, 0x17
        /*004a*/ 	.short	(.L_21 - .L_20)
.L_20:
        /*004c*/ 	.word	0x00000000
        /*0050*/ 	.short	0x0002
        /*0052*/ 	.short	0x0010
        /*0054*/ 	.byte	0x00, 0xf4, 0x21, 0x00


	//----- nvinfo : EIATTR_KPARAM_INFO
	.align		4
.L_21:
        /*0058*/ 	.byte	0x04, 0x17
        /*005a*/ 	.short	(.L_23 - .L_22)
.L_22:
        /*005c*/ 	.word	0x00000000
        /*0060*/ 	.short	0x0001
        /*0062*/ 	.short	0x0008
        /*0064*/ 	.byte	0x00, 0xf4, 0x21, 0x00


	//----- nvinfo : EIATTR_KPARAM_INFO
	.align		4
.L_23:
        /*0068*/ 	.byte	0x04, 0x17
        /*006a*/ 	.short	(.L_25 - .L_24)
.L_24:
        /*006c*/ 	.word	0x00000000
        /*0070*/ 	.short	0x0000
        /*0072*/ 	.short	0x0000
        /*0074*/ 	.byte	0x00, 0xf4, 0x21, 0x00


	//----- nvinfo : EIATTR_SPARSE_MMA_MASK
	.align		4
.L_25:
        /*0078*/ 	.byte	0x03, 0x50
        /*007a*/ 	.short	0x0000


	//----- nvinfo : EIATTR_MAXREG_COUNT
	.align		4
        /*007c*/ 	.byte	0x03, 0x1b
        /*007e*/ 	.short	0x00ff


	//----- nvinfo : EIATTR_EXIT_INSTR_OFFSETS
	.align		4
        /*0080*/ 	.byte	0x04, 0x1c
        /*0082*/ 	.short	(.L_27 - .L_26)


	//   ....[0]....
.L_26:
        /*0084*/ 	.word	0x000004c0


	//   ....[1]....
        /*0088*/ 	.word	0x000004e0


	//----- nvinfo : EIATTR_REQNTID
	.align		4
.L_27:
        /*008c*/ 	.byte	0x04, 0x10
        /*008e*/ 	.short	(.L_29 - .L_28)
.L_28:
        /*0090*/ 	.word	0x00000080
        /*0094*/ 	.word	0x00000001
        /*0098*/ 	.word	0x00000001


	//----- nvinfo : EIATTR_CBANK_PARAM_SIZE
	.align		4
.L_29:
        /*009c*/ 	.byte	0x03, 0x19
        /*009e*/ 	.short	0x0034


	//----- nvinfo : EIATTR_PARAM_CBANK
	.align		4
        /*00a0*/ 	.byte	0x04, 0x0a
        /*00a2*/ 	.short	(.L_31 - .L_30)
	.align		4
.L_30:
        /*00a4*/ 	.word	index@(.nv.constant0.triton_poi_fused__native_batch_norm_legit_no_training_elu_0)
        /*00a8*/ 	.short	0x0210
        /*00aa*/ 	.short	0x0034


	//----- nvinfo : EIATTR_SW_WAR
	.align		4
.L_31:
        /*00ac*/ 	.byte	0x04, 0x36
        /*00ae*/ 	.short	(.L_33 - .L_32)
.L_32:
        /*00b0*/ 	.word	0x00000008
.L_33:


//--------------------- .nv.callgraph             --------------------------
	.section	.nv.callgraph,"",@"SHT_CUDA_CALLGRAPH"
	.align	4
	.sectionentsize	8
	.align		4
        /*0000*/ 	.word	0x00000000
	.align		4
        /*0004*/ 	.word	0xffffffff
	.align		4
        /*0008*/ 	.word	0x00000000
	.align		4
        /*000c*/ 	.word	0xfffffffe
	.align		4
        /*0010*/ 	.word	0x00000000
	.align		4
        /*0014*/ 	.word	0xfffffffd
	.align		4
        /*0018*/ 	.word	0x00000000
	.align		4
        /*001c*/ 	.word	0xfffffffc


//--------------------- .nv.constant4             --------------------------
	.section	.nv.constant4,"a",@progbits
	.align	8
	.align		8
.nv.constant4:
        /*0000*/ 	.dword	_$_str
	.align		8
        /*0008*/ 	.dword	_$_str_$_2


//--------------------- .text.triton_poi_fused__native_batch_norm_legit_no_training_elu_0 --------------------------
	.section	.text.triton_poi_fused__native_batch_norm_legit_no_training_elu_0,"ax",@progbits
	.align	128
        .global         triton_poi_fused__native_batch_norm_legit_no_training_elu_0
        .type           triton_poi_fused__native_batch_norm_legit_no_training_elu_0,@function
        .size           triton_poi_fused__native_batch_norm_legit_no_training_elu_0,(.L_x_1 - triton_poi_fused__native_batch_norm_legit_no_training_elu_0)
        .other          triton_poi_fused__native_batch_norm_legit_no_training_elu_0,@"STO_CUDA_ENTRY STV_DEFAULT"
triton_poi_fused__native_batch_norm_legit_no_training_elu_0:
.text.triton_poi_fused__native_batch_norm_legit_no_training_elu_0:
[----:B------:R-:W0:Y:S01]  /*0000*/  LDC R1, c[0x0][0x28] ;  /* 0x00000a00ff017b82 */ /* 0x000e220000000800 */
[----:B------:R-:W1:Y:S07]  /*0010*/  S2R R0, SR_TID.X ;  /* 0x0000000000007919 */ /* 0x000e6e0000002100 */
[----:B------:R-:W2:Y:S01]  /*0020*/  LDC.64 R6, c[0x0][0x228] ;  /* 0x00008a00ff067b82 */ /* 0x000ea20000000a00 */
[----:B------:R-:W-:Y:S01]  /*0030*/  CS2R R14, SRZ ;  /* 0x00000000000e7805 */ /* 0x000fe2000001ff00 */
[----:B------:R-:W-:Y:S01]  /*0040*/  ULDC.64 UR4, c[0x0][0x208] ;  /* 0x0000820000047ab9 */ /* 0x000fe20000000a00 */
[----:B------:R-:W3:Y:S05]  /*0050*/  S2R R3, SR_CTAID.X ;  /* 0x0000000000037919 */ /* 0x000eea0000002500 */
[----:B------:R-:W4:Y:S08]  /*0060*/  LDC.64 R4, c[0x0][0x220] ;  /* 0x00008800ff047b82 */ /* 0x000f300000000a00 */
[----:B------:R-:W5:Y:S08]  /*0070*/  LDC.64 R8, c[0x0][0x230] ;  /* 0x00008c00ff087b82 */ /* 0x000f700000000a00 */
[----:B------:R-:W5:Y:S01]  /*0080*/  LDC.64 R10, c[0x0][0x238] ;  /* 0x00008e00ff0a7b82 */ /* 0x000f620000000a00 */
[----:B-1----:R-:W-:-:S02]  /*0090*/  LOP3.LUT R0, R0, 0x7f, RZ, 0xc0, !PT ;  /* 0x0000007f00007812 */ /* 0x002fc400078ec0ff */
[----:B---3--:R-:W-:Y:S02]  /*00a0*/  SHF.R.S32.HI R2, RZ, 0x18, R3 ;  /* 0x00000018ff027819 */ /* 0x008fe40000011403 */
[----:B------:R-:W-:Y:S02]  /*00b0*/  LEA R0, R3, R0, 0x7 ;  /* 0x0000000003007211 */ /* 0x000fe400078e38ff */
[----:B------:R-:W-:Y:S02]  /*00c0*/  SGXT R3, R2, 0x1 ;  /* 0x000000010203781a */ /* 0x000fe40000000200 */
[----:B------:R-:W-:Y:S02]  /*00d0*/  ISETP.GE.AND P0, PT, R0, 0x100, PT ;  /* 0x000001000000780c */ /* 0x000fe40003f06270 */
[----:B------:R-:W-:-:S04]  /*00e0*/  LEA.HI R3, R3, R0, RZ, 0x4 ;  /* 0x0000000003037211 */ /* 0x000fc800078f20ff */
[----:B------:R-:W-:-:S04]  /*00f0*/  SHF.R.S32.HI R3, RZ, 0x4, R3 ;  /* 0x00000004ff037819 */ /* 0x000fc80000011403 */
[----:B------:R-:W-:-:S04]  /*0100*/  LEA.HI R2, R3, R3, RZ, 0x2 ;  /* 0x0000000303027211 */ /* 0x000fc800078f10ff */
[----:B------:R-:W-:-:S04]  /*0110*/  LOP3.LUT R2, R2, 0xfffffffc, RZ, 0xc0, !PT ;  /* 0xfffffffc02027812 */ /* 0x000fc800078ec0ff */
[----:B------:R-:W-:Y:S02]  /*0120*/  IADD3 R13, R3, -R2, RZ ;  /* 0x80000002030d7210 */ /* 0x000fe40007ffe0ff */
[----:B------:R-:W1:Y:S03]  /*0130*/  LDC.64 R2, c[0x0][0x218] ;  /* 0x00008600ff027b82 */ /* 0x000e660000000a00 */
[----:B--2---:R-:W-:-:S05]  /*0140*/  IMAD.WIDE R6, R13, 0x4, R6 ;  /* 0x000000040d067825 */ /* 0x004fca00078e0206 */
[----:B------:R5:W2:Y:S01]  /*0150*/  @!P0 LDG.E.EL R14, desc[UR4][R6.64] ;  /* 0x00000004060e8981 */ /* 0x000aa2000c2e1900 */
[----:B------:R-:W-:Y:S01]  /*0160*/  HFMA2.MMA R12, -RZ, RZ, 0, 0 ;  /* 0x00000000ff0c7435 */ /* 0x000fe200000001ff */
[----:B----4-:R-:W-:-:S05]  /*0170*/  IMAD.WIDE R4, R13, 0x4, R4 ;  /* 0x000000040d047825 */ /* 0x010fca00078e0204 */
[----:B------:R-:W3:Y:S01]  /*0180*/  @!P0 LDG.E.EL R15, desc[UR4][R4.64] ;  /* 0x00000004040f8981 */ /* 0x000ee2000c2e1900 */
[----:B-----5:R-:W-:-:S04]  /*0190*/  IMAD.WIDE R6, R13, 0x4, R8 ;  /* 0x000000040d067825 */ /* 0x020fc800078e0208 */
[----:B-1----:R-:W-:-:S04]  /*01a0*/  IMAD.WIDE R2, R0, 0x4, R2 ;  /* 0x0000000400027825 */ /* 0x002fc800078e0202 */
[----:B0-----:R-:W-:Y:S01]  /*01b0*/  IMAD.WIDE R8, R13, 0x4, R10 ;  /* 0x000000040d087825 */ /* 0x001fe200078e020a */
[----:B------:R0:W3:Y:S01]  /*01c0*/  @!P0 LDG.E R12, desc[UR4][R2.64] ;  /* 0x00000004020c8981 */ /* 0x0000e2000c1e1900 */
[----:B------:R-:W-:-:S06]  /*01d0*/  CS2R R10, SRZ ;  /* 0x00000000000a7805 */ /* 0x000fcc000001ff00 */
[----:B------:R-:W4:Y:S04]  /*01e0*/  @!P0 LDG.E.EL R10, desc[UR4][R6.64] ;  /* 0x00000004060a8981 */ /* 0x000f28000c2e1900 */
[----:B------:R-:W4:Y:S01]  /*01f0*/  @!P0 LDG.E.EL R11, desc[UR4][R8.64] ;  /* 0x00000004080b8981 */ /* 0x000f22000c2e1900 */
[----:B0-----:R-:W-:Y:S01]  /*0200*/  MOV R2, 0x3e800000 ;  /* 0x3e80000000027802 */ /* 0x001fe20000000f00 */
[----:B------:R-:W-:Y:S01]  /*0210*/  HFMA2.MMA R5, -RZ, RZ, 0.83837890625, -4044 ;  /* 0x3ab5ebe6ff057435 */ /* 0x000fe200000001ff */
[----:B--2---:R-:W-:-:S04]  /*0220*/  FADD R14, R14, 9.9999997473787516356e-05 ;  /* 0x38d1b7170e0e7421 */ /* 0x004fc80000000000 */
[----:B------:R-:W0:Y:S02]  /*0230*/  MUFU.SQRT R13, R14 ;  /* 0x0000000e000d7308 */ /* 0x000e240000002000 */
[C---:B0-----:R-:W-:Y:S02]  /*0240*/  FSETP.GT.AND P1, PT, R13.reuse, 8.50705917302346158658e+37, PT ;  /* 0x7e8000000d00780b */ /* 0x041fe40003f24000 */
[----:B------:R-:W-:-:S11]  /*0250*/  FSETP.GEU.AND P2, PT, R13, 1.175494350822287508e-38, PT ;  /* 0x008000000d00780b */ /* 0x000fd60003f4e000 */
[----:B------:R-:W-:-:S04]  /*0260*/  @P1 FMUL R13, R13, 0.25 ;  /* 0x3e8000000d0d1820 */ /* 0x000fc80000400000 */
[----:B------:R-:W-:-:S06]  /*0270*/  @!P2 FMUL R13, R13, 16777216 ;  /* 0x4b8000000d0da820 */ /* 0x000fcc0000400000 */
[----:B------:R-:W0:Y:S01]  /*0280*/  MUFU.RCP R13, R13 ;  /* 0x0000000d000d7308 */ /* 0x000e220000001000 */
[----:B------:R-:W-:Y:S01]  /*0290*/  FSEL R2, R2, 1, P1 ;  /* 0x3f80000002027808 */ /* 0x000fe20000800000 */
[----:B---3--:R-:W-:-:S04]  /*02a0*/  FADD R12, -R15, R12 ;  /* 0x0000000c0f0c7221 */ /* 0x008fc80000000100 */
[----:B------:R-:W-:-:S04]  /*02b0*/  @!P2 FMUL R2, R2, 16777216 ;  /* 0x4b8000000202a820 */ /* 0x000fc80000400000 */
[----:B0-----:R-:W-:-:S04]  /*02c0*/  FMUL R3, R13, R2 ;  /* 0x000000020d037220 */ /* 0x001fc80000400000 */
[----:B------:R-:W-:-:S04]  /*02d0*/  FMUL R12, R12, R3 ;  /* 0x000000030c0c7220 */ /* 0x000fc80000400000 */
[----:B----4-:R-:W-:-:S04]  /*02e0*/  FFMA R10, R12, R10, R11 ;  /* 0x0000000a0c0a7223 */ /* 0x010fc8000000000b */
[----:B------:R-:W-:-:S06]  /*02f0*/  FMUL R2, R10, 1.4426950216293334961 ;  /* 0x3fb8aa3b0a027820 */ /* 0x000fcc0000400000 */
[----:B------:R-:W0:Y:S01]  /*0300*/  FRND R2, R2 ;  /* 0x0000000200027307 */ /* 0x000e220000201000 */
[----:B------:R-:W-:-:S05]  /*0310*/  FADD.FTZ R3, |R10|, -RZ ;  /* 0x800000ff0a037221 */ /* 0x000fca0000010200 */
[----:B------:R-:W-:-:S04]  /*0320*/  FSETP.GEU.AND P1, PT, R3, 0.40999999642372131348, PT ;  /* 0x3ed1eb850300780b */ /* 0x000fc80003f2e000 */
[----:B0-----:R-:W-:-:S05]  /*0330*/  FSEL R3, R2, RZ, P1 ;  /* 0x000000ff02037208 */ /* 0x001fca0000800000 */
[C---:B------:R-:W-:Y:S01]  /*0340*/  FFMA.FTZ R4, -R3.reuse, 0.693145751953125, R10 ;  /* 0x3f31720003047823 */ /* 0x040fe2000001010a */
[----:B------:R-:W-:-:S03]  /*0350*/  FSETP.NEU.AND P2, PT, R3, 128, PT ;  /* 0x430000000300780b */ /* 0x000fc60003f4d000 */
[C---:B------:R-:W-:Y:S01]  /*0360*/  FFMA.FTZ R6, -R3.reuse, 1.428606765330187045e-06, R4 ;  /* 0x35bfbe8e03067823 */ /* 0x040fe20000010104 */
[----:B------:R-:W-:-:S03]  /*0370*/  FSEL R4, R3, 127, P2 ;  /* 0x42fe000003047808 */ /* 0x000fc60001000000 */
[----:B------:R-:W-:-:S04]  /*0380*/  FFMA.FTZ R3, R6, R5, 0.0083824126049876213074 ;  /* 0x3c09566306037423 */ /* 0x000fc80000010005 */
[C---:B------:R-:W-:Y:S01]  /*0390*/  FFMA.FTZ R3, R6.reuse, R3, 0.041667830199003219604 ;  /* 0x3d2aabe306037423 */ /* 0x040fe20000010003 */
[----:B------:R-:W0:Y:S03]  /*03a0*/  MUFU.EX2 R5, R4 ;  /* 0x0000000400057308 */ /* 0x000e260000000800 */
[----:B------:R-:W-:-:S04]  /*03b0*/  FFMA.FTZ R3, R6, R3, 0.16666397452354431152 ;  /* 0x3e2aa9f606037423 */ /* 0x000fc80000010003 */
[----:B------:R-:W-:-:S04]  /*03c0*/  FFMA.FTZ R3, R6, R3, 0.49999994039535522461 ;  /* 0x3efffffe06037423 */ /* 0x000fc80000010003 */
[----:B------:R-:W-:-:S04]  /*03d0*/  FMUL R3, R6, R3 ;  /* 0x0000000306037220 */ /* 0x000fc80000400000 */
[----:B------:R-:W-:Y:S01]  /*03e0*/  FFMA.FTZ R6, R6, R3, R6 ;  /* 0x0000000306067223 */ /* 0x000fe20000010006 */
[C---:B0-----:R-:W-:Y:S01]  /*03f0*/  FADD R8, R5.reuse, -1 ;  /* 0xbf80000005087421 */ /* 0x041fe20000000000 */
[----:B------:R-:W0:Y:S01]  /*0400*/  LDC.64 R2, c[0x0][0x210] ;  /* 0x00008400ff027b82 */ /* 0x000e220000000a00 */
[----:B------:R-:W-:Y:S02]  /*0410*/  FSETP.NEU.AND P1, PT, R10, RZ, PT ;  /* 0x000000ff0a00720b */ /* 0x000fe40003f2d000 */
[----:B------:R-:W-:-:S04]  /*0420*/  FFMA.FTZ R5, R5, R6, R8 ;  /* 0x0000000605057223 */ /* 0x000fc80000010008 */
[----:B------:R-:W-:Y:S01]  /*0430*/  @!P2 FADD R5, R5, R5 ;  /* 0x000000050505a221 */ /* 0x000fe20000000000 */
[C---:B------:R-:W-:Y:S02]  /*0440*/  FSETP.GT.AND P2, PT, R4.reuse, 128, PT ;  /* 0x430000000400780b */ /* 0x040fe40003f44000 */
[----:B------:R-:W-:Y:S02]  /*0450*/  FSETP.GEU.AND P3, PT, R4, -25, PT ;  /* 0xc1c800000400780b */ /* 0x000fe40003f6e000 */
[----:B------:R-:W-:-:S04]  /*0460*/  FSEL R5, R5, +INF , !P2 ;  /* 0x7f80000005057808 */ /* 0x000fc80005000000 */
[----:B------:R-:W-:Y:S01]  /*0470*/  FSEL R5, R5, -1, P3 ;  /* 0xbf80000005057808 */ /* 0x000fe20001800000 */
[C---:B------:R-:W-:Y:S01]  /*0480*/  @!P1 FADD R5, R10.reuse, R10 ;  /* 0x0000000a0a059221 */ /* 0x040fe20000000000 */
[----:B------:R-:W-:-:S04]  /*0490*/  FSETP.GT.AND P1, PT, R10, RZ, PT ;  /* 0x000000ff0a00720b */ /* 0x000fc80003f24000 */
[----:B------:R-:W-:Y:S01]  /*04a0*/  FSEL R5, R10, R5, P1 ;  /* 0x000000050a057208 */ /* 0x000fe20000800000 */
[----:B0-----:R-:W-:Y:S01]  /*04b0*/  IMAD.WIDE R2, R0, 0x4, R2 ;  /* 0x0000000400027825 */ /* 0x001fe200078e0202 */
[----:B------:R-:W-:Y:S07]  /*04c0*/  @P0 EXIT ;  /* 0x000000000000094d */ /* 0x000fee0003800000 */
[----:B------:R-:W-:Y:S01]  /*04d0*/  STG.E desc[UR4][R2.64], R5 ;  /* 0x0000000502007986 */ /* 0x000fe2000c101904 */
[----:B------:R-:W-:Y:S05]  /*04e0*/  EXIT ;  /* 0x000000000000794d */ /* 0x000fea0003800000 */
.L_x_0:
[----:B------:R-:W-:-:S00]  /*04f0*/  BRA `(.L_x_0) ;  /* 0xfffffffc00fc7947 */ /* 0x000fc0000383ffff */
[----:B------:R-:W-:-:S00]  /*0500*/  NOP ;  /* 0x0000000000007918 */ /* 0x000fc00000000000 */
[----:B------:R-:W-:-:S00]  /*0510*/  NOP ;  /* 0x0000000000007918 */ /* 0x000fc00000000000 */
[----:B------:R-:W-:-:S00]  /*0520*/  NOP ;  /* 0x0000000000007918 */ /* 0x000fc00000000000 */
[----:B------:R-:W-:-:S00]  /*0530*/  NOP ;  /* 0x0000000000007918 */ /* 0x000fc00000000000 */
[----:B------:R-:W-:-:S00]  /*0540*/  NOP ;  /* 0x0000000000007918 */ /* 0x000fc00000000000 */
[----:B------:R-:W-:-:S00]  /*0550*/  NOP ;  /* 0x0000000000007918 */ /* 0x000fc00000000000 */
[----:B------:R-:W-:-:S00]  /*0560*/  NOP ;  /* 0x0000000000007918 */ /* 0x000fc00000000000 */
[----:B------:R-:W-:-:S00]  /*0570*/  NOP ;  /* 0x0000000000007918 */ /* 0x000fc00000000000 */
.L_x_1:


//--------------------- .nv.global.init           --------------------------
	.section	.nv.global.init,"aw",@progbits
.nv.global.init:
	.type		_$_str,@object
	.size		_$_str,(_$_str_$_2 - _$_str)
_$_str:
        /*0000*/ 	.byte	0x5f, 0x5f, 0x43, 0x55, 0x44, 0x41, 0x5f, 0x46, 0x54, 0x5a, 0x00
	.type		_$_str_$_2,@object
	.size		_$_str_$_2,(.L_1 - _$_str_$_2)
_$_str_$_2:
        /*000b*/ 	.byte	0x5f, 0x5f, 0x43, 0x55, 0x44, 0x41, 0x5f, 0x50, 0x52, 0x45, 0x43, 0x5f, 0x53, 0x51, 0x52, 0x54
        /*001b*/ 	.byte	0x00
.L_1:


//--------------------- .nv.constant0.triton_poi_fused__native_batch_norm_legit_no_training_elu_0 --------------------------
	.section	.nv.constant0.triton_poi_fused__native_batch_norm_legit_no_training_elu_0,"a",@progbits
	.sectionflags	@""
	.align	4
.nv.constant0.triton_poi_fused__native_batch_norm_legit_no_training_elu_0:
	.zero		580
